//
// Generated by NVIDIA NVVM Compiler
//
// Compiler Build ID: CL-36424714
// Cuda compilation tools, release 13.0, V13.0.88
// Based on NVVM 20.0.0
//

.version 9.0
.target sm_100
.address_size 64

	// .globl	_Z20prims_minimum_kernelPfS_S_
.global .align 4 .b8 x[16384];
.global .align 4 .b8 y[16384];
.global .align 4 .b8 result[16384];

.visible .entry _Z20prims_minimum_kernelPfS_S_(
	.param .u64 .ptr .align 1 _Z20prims_minimum_kernelPfS_S__param_0,
	.param .u64 .ptr .align 1 _Z20prims_minimum_kernelPfS_S__param_1,
	.param .u64 .ptr .align 1 _Z20prims_minimum_kernelPfS_S__param_2
)
{
	.reg .pred 	%p<4>;
	.reg .b32 	%r<10>;
	.reg .b32 	%f<7>;
	.reg .b64 	%rd<17>;

	ld.param.u64 	%rd1, [_Z20prims_minimum_kernelPfS_S__param_0];
	ld.param.u64 	%rd2, [_Z20prims_minimum_kernelPfS_S__param_1];
	ld.param.u64 	%rd3, [_Z20prims_minimum_kernelPfS_S__param_2];
	mov.u32 	%r2, %tid.y;
	mov.u32 	%r3, %ctaid.y;
	mov.u32 	%r4, %ntid.y;
	mul.lo.s32 	%r5, %r3, %r4;
	mov.u32 	%r6, %tid.x;
	mov.u32 	%r7, %ctaid.x;
	mov.u32 	%r8, %ntid.x;
	mad.lo.s32 	%r1, %r7, %r8, %r6;
	or.b32  	%r9, %r5, %r2;
	setp.ne.s32 	%p1, %r9, 0;
	setp.gt.s32 	%p2, %r1, 4095;
	or.pred  	%p3, %p1, %p2;
	@%p3 bra 	$L__BB0_2;
	cvta.to.global.u64 	%rd4, %rd1;
	cvta.to.global.u64 	%rd5, %rd2;
	cvta.to.global.u64 	%rd6, %rd3;
	mul.wide.s32 	%rd7, %r1, 4;
	add.s64 	%rd8, %rd4, %rd7;
	ld.global.f32 	%f1, [%rd8];
	mov.u64 	%rd9, x;
	add.s64 	%rd10, %rd9, %rd7;
	st.global.f32 	[%rd10], %f1;
	add.s64 	%rd11, %rd5, %rd7;
	ld.global.f32 	%f2, [%rd11];
	mov.u64 	%rd12, y;
	add.s64 	%rd13, %rd12, %rd7;
	st.global.f32 	[%rd13], %f2;
	min.f32 	%f3, %f1, %f2;
	mov.u64 	%rd14, result;
	add.s64 	%rd15, %rd14, %rd7;
	st.global.f32 	[%rd15], %f3;
	add.s64 	%rd16, %rd6, %rd7;
	st.global.f32 	[%rd16], %f3;
	ld.global.f32 	%f4, [%rd8];
	st.global.f32 	[%rd10], %f4;
	ld.global.f32 	%f5, [%rd11];
	st.global.f32 	[%rd13], %f5;
	min.f32 	%f6, %f4, %f5;
	st.global.f32 	[%rd15], %f6;
	st.global.f32 	[%rd16], %f6;
$L__BB0_2:
	ret;

}


// ===== COMPILED SASS (sm_100) =====

	.target	sm_100

	.elftype	@"ET_EXEC"


//--------------------- .note.nv.tkinfo           --------------------------
	.section	.note.nv.tkinfo,"",@"SHT_NOTE"
	.sectionflags	@"SHF_NOTE_NV_TKINFO"
	.tkinfo
        /*0018*/ 	.word	0x00000002
        /*0030*/ 	.string	""
        /*0030*/ 	.string	"ptxas"
        /*0030*/ 	.string	"Cuda compilation tools, release 13.0, V13.0.88"
        /*0030*/ 	.string	"Build cuda_13.0.r13.0/compiler.36424714_0"
        /*0030*/ 	.string	"-arch sm_100 -m 64 "



//--------------------- .note.nv.cuinfo           --------------------------
	.section	.note.nv.cuinfo,"",@"SHT_NOTE"
	.sectionflags	@"SHF_NOTE_NV_CUINFO"
        /*0018*/ 	.short	0x0002
        /*001a*/ 	.short	0x0064
        /*001c*/ 	.short	0x0082
	.zero		2


//--------------------- .nv.info                  --------------------------
	.section	.nv.info,"",@"SHT_CUDA_INFO"
	.align	4


	//----- nvinfo : EIATTR_REGCOUNT
	.align		4
        /*0000*/ 	.byte	0x04, 0x2f
        /*0002*/ 	.short	(.L_4 - .L_3)
	.align		4
.L_3:
        /*0004*/ 	.word	index@(_Z20prims_minimum_kernelPfS_S_)
        /*0008*/ 	.word	0x00000016


	//----- nvinfo : EIATTR_FRAME_SIZE
	.align		4
.L_4:
        /*000c*/ 	.byte	0x04, 0x11
        /*000e*/ 	.short	(.L_6 - .L_5)
	.align		4
.L_5:
        /*0010*/ 	.word	index@(_Z20prims_minimum_kernelPfS_S_)
        /*0014*/ 	.word	0x00000000


	//----- nvinfo : EIATTR_MIN_STACK_SIZE
	.align		4
.L_6:
        /*0018*/ 	.byte	0x04, 0x12
        /*001a*/ 	.short	(.L_8 - .L_7)
	.align		4
.L_7:
        /*001c*/ 	.word	index@(_Z20prims_minimum_kernelPfS_S_)
        /*0020*/ 	.word	0x00000000
.L_8:


//--------------------- .nv.compat                --------------------------
	.section	.nv.compat,"",@"SHT_CUDA_COMPAT_INFO"
	.align	4
        /*0000*/ 	.byte	0x02, 0x09, 0x00, 0x00, 0x02, 0x02, 0x01, 0x00, 0x02, 0x05, 0x05, 0x00, 0x03, 0x07, 0x01, 0x01
        /*0010*/ 	.byte	0x02, 0x03, 0x00, 0x00, 0x02, 0x06, 0x01, 0x00, 0x04, 0x0b, 0x08, 0x00, 0x09, 0x00, 0x00, 0x00
        /*0020*/ 	.byte	0x00, 0x00, 0x00, 0x00


//--------------------- .nv.info._Z20prims_minimum_kernelPfS_S_ --------------------------
	.section	.nv.info._Z20prims_minimum_kernelPfS_S_,"",@"SHT_CUDA_INFO"
	.sectionflags	@""
	.align	4


	//----- nvinfo : EIATTR_CUDA_API_VERSION
	.align		4
        /*0000*/ 	.byte	0x04, 0x37
        /*0002*/ 	.short	(.L_10 - .L_9)
.L_9:
        /*0004*/ 	.word	0x00000082


	//----- nvinfo : EIATTR_KPARAM_INFO
	.align		4
.L_10:
        /*0008*/ 	.byte	0x04, 0x17
        /*000a*/ 	.short	(.L_12 - .L_11)
.L_11:
        /*000c*/ 	.word	0x00000000
        /*0010*/ 	.short	0x0002
        /*0012*/ 	.short	0x0010
        /*0014*/ 	.byte	0x00, 0xf5, 0x21, 0x00


	//----- nvinfo : EIATTR_KPARAM_INFO
	.align		4
.L_12:
        /*0018*/ 	.byte	0x04, 0x17
        /*001a*/ 	.short	(.L_14 - .L_13)
.L_13:
        /*001c*/ 	.word	0x00000000
        /*0020*/ 	.short	0x0001
        /*0022*/ 	.short	0x0008
        /*0024*/ 	.byte	0x00, 0xf5, 0x21, 0x00


	//----- nvinfo : EIATTR_KPARAM_INFO
	.align		4
.L_14:
        /*0028*/ 	.byte	0x04, 0x17
        /*002a*/ 	.short	(.L_16 - .L_15)
.L_15:
        /*002c*/ 	.word	0x00000000
        /*0030*/ 	.short	0x0000
        /*0032*/ 	.short	0x0000
        /*0034*/ 	.byte	0x00, 0xf5, 0x21, 0x00


	//----- nvinfo : EIATTR_SPARSE_MMA_MASK
	.align		4
.L_16:
        /*0038*/ 	.byte	0x03, 0x50
        /*003a*/ 	.short	0x0000


	//----- nvinfo : EIATTR_MAXREG_COUNT
	.align		4
        /*003c*/ 	.byte	0x03, 0x1b
        /*003e*/ 	.short	0x00ff


	//----- nvinfo : EIATTR_MERCURY_ISA_VERSION
	.align		4
        /*0040*/ 	.byte	0x03, 0x5f
        /*0042*/ 	.short	0x0101


	//----- nvinfo : EIATTR_VRC_CTA_INIT_COUNT
	.align		4
        /*0044*/ 	.byte	0x02, 0x4a
	.zero		1
	.zero		1


	//----- nvinfo : EIATTR_EXIT_INSTR_OFFSETS
	.align		4
        /*0048*/ 	.byte	0x04, 0x1c
        /*004a*/ 	.short	(.L_18 - .L_17)


	//   ....[0]....
.L_17:
        /*004c*/ 	.word	0x000000b0


	//   ....[1]....
        /*0050*/ 	.word	0x00000270


	//----- nvinfo : EIATTR_CBANK_PARAM_SIZE
	.align		4
.L_18:
        /*0054*/ 	.byte	0x03, 0x19
        /*0056*/ 	.short	0x0018


	//----- nvinfo : EIATTR_PARAM_CBANK
	.align		4
        /*0058*/ 	.byte	0x04, 0x0a
        /*005a*/ 	.short	(.L_20 - .L_19)
	.align		4
.L_19:
        /*005c*/ 	.word	index@(.nv.constant0._Z20prims_minimum_kernelPfS_S_)
        /*0060*/ 	.short	0x0380
        /*0062*/ 	.short	0x0018


	//----- nvinfo : EIATTR_SW_WAR
	.align		4
.L_20:
        /*0064*/ 	.byte	0x04, 0x36
        /*0066*/ 	.short	(.L_22 - .L_21)
.L_21:
        /*0068*/ 	.word	0x00000008
.L_22:


//--------------------- .nv.callgraph             --------------------------
	.section	.nv.callgraph,"",@"SHT_CUDA_CALLGRAPH"
	.align	4
	.sectionentsize	8
	.align		4
        /*0000*/ 	.word	0x00000000
	.align		4
        /*0004*/ 	.word	0xffffffff
	.align		4
        /*0008*/ 	.word	0x00000000
	.align		4
        /*000c*/ 	.word	0xfffffffe
	.align		4
        /*0010*/ 	.word	0x00000000
	.align		4
        /*0014*/ 	.word	0xfffffffd
	.align		4
        /*0018*/ 	.word	0x00000000
	.align		4
        /*001c*/ 	.word	0xfffffffc


//--------------------- .nv.constant4             --------------------------
	.section	.nv.constant4,"a",@progbits
	.align	8
	.align		8
.nv.constant4:
        /*0000*/ 	.dword	x
	.align		8
        /*0008*/ 	.dword	y
	.align		8
        /*0010*/ 	.dword	result


//--------------------- .text._Z20prims_minimum_kernelPfS_S_ --------------------------
	.section	.text._Z20prims_minimum_kernelPfS_S_,"ax",@progbits
	.align	128
        .global         _Z20prims_minimum_kernelPfS_S_
        .type           _Z20prims_minimum_kernelPfS_S_,@function
        .size           _Z20prims_minimum_kernelPfS_S_,(.L_x_1 - _Z20prims_minimum_kernelPfS_S_)
        .other          _Z20prims_minimum_kernelPfS_S_,@"STO_CUDA_ENTRY STV_DEFAULT"
_Z20prims_minimum_kernelPfS_S_:
.text._Z20prims_minimum_kernelPfS_S_:
[----:B------:R-:W-:Y:S01]  /*0000*/  LDC R1, c[0x0][0x37c] ;  /* 0x0000df00ff017b82 */ /* 0x000fe20000000800 */
[----:B------:R-:W0:Y:S07]  /*0010*/  S2R R15, SR_TID.X ;  /* 0x00000000000f7919 */ /* 0x000e2e0000002100 */
[----:B------:R-:W1:Y:S01]  /*0020*/  S2UR UR4, SR_CTAID.Y ;  /* 0x00000000000479c3 */ /* 0x000e620000002600 */
[----:B------:R-:W1:Y:S01]  /*0030*/  LDCU UR5, c[0x0][0x364] ;  /* 0x00006c80ff0577ac */ /* 0x000e620008000800 */
[----:B------:R-:W2:Y:S06]  /*0040*/  S2R R2, SR_TID.Y ;  /* 0x0000000000027919 */ /* 0x000eac0000002200 */
[----:B------:R-:W0:Y:S08]  /*0050*/  S2UR UR6, SR_CTAID.X ;  /* 0x00000000000679c3 */ /* 0x000e300000002500 */
[----:B------:R-:W0:Y:S01]  /*0060*/  LDC R0, c[0x0][0x360] ;  /* 0x0000d800ff007b82 */ /* 0x000e220000000800 */
[----:B-1----:R-:W-:-:S06]  /*0070*/  UIMAD UR4, UR4, UR5, URZ ;  /* 0x00000005040472a4 */ /* 0x002fcc000f8e02ff */
[----:B--2---:R-:W-:Y:S01]  /*0080*/  LOP3.LUT P0, RZ, R2, UR4, RZ, 0xfc, !PT ;  /* 0x0000000402ff7c12 */ /* 0x004fe2000f80fcff */
[----:B0-----:R-:W-:-:S05]  /*0090*/  IMAD R15, R0, UR6, R15 ;  /* 0x00000006000f7c24 */ /* 0x001fca000f8e020f */
[----:B------:R-:W-:-:S13]  /*00a0*/  ISETP.GT.OR P0, PT, R15, 0xfff, P0 ;  /* 0x00000fff0f00780c */ /* 0x000fda0000704670 */
[----:B------:R-:W-:Y:S05]  /*00b0*/  @P0 EXIT ;  /* 0x000000000000094d */ /* 0x000fea0003800000 */
[----:B------:R-:W0:Y:S01]  /*00c0*/  LDC.64 R2, c[0x0][0x380] ;  /* 0x0000e000ff027b82 */ /* 0x000e220000000a00 */
[----:B------:R-:W1:Y:S07]  /*00d0*/  LDCU.64 UR4, c[0x0][0x358] ;  /* 0x00006b00ff0477ac */ /* 0x000e6e0008000a00 */
[----:B------:R-:W2:Y:S08]  /*00e0*/  LDC.64 R4, c[0x4][RZ] ;  /* 0x01000000ff047b82 */ /* 0x000eb00000000a00 */
[----:B------:R-:W3:Y:S01]  /*00f0*/  LDC.64 R8, c[0x0][0x388] ;  /* 0x0000e200ff087b82 */ /* 0x000ee20000000a00 */
[----:B0-----:R-:W-:-:S07]  /*0100*/  IMAD.WIDE R2, R15, 0x4, R2 ;  /* 0x000000040f027825 */ /* 0x001fce00078e0202 */
[----:B------:R-:W0:Y:S01]  /*0110*/  LDC.64 R6, c[0x4][0x8] ;  /* 0x01000200ff067b82 */ /* 0x000e220000000a00 */
[----:B-1----:R-:W4:Y:S01]  /*0120*/  LDG.E R17, desc[UR4][R2.64] ;  /* 0x0000000402117981 */ /* 0x002f22000c1e1900 */
[----:B--2---:R-:W-:-:S06]  /*0130*/  IMAD.WIDE R4, R15, 0x4, R4 ;  /* 0x000000040f047825 */ /* 0x004fcc00078e0204 */
[----:B------:R-:W1:Y:S01]  /*0140*/  LDC.64 R10, c[0x4][0x10] ;  /* 0x01000400ff0a7b82 */ /* 0x000e620000000a00 */
[----:B---3--:R-:W-:-:S07]  /*0150*/  IMAD.WIDE R8, R15, 0x4, R8 ;  /* 0x000000040f087825 */ /* 0x008fce00078e0208 */
[----:B------:R-:W2:Y:S01]  /*0160*/  LDC.64 R12, c[0x0][0x390] ;  /* 0x0000e400ff0c7b82 */ /* 0x000ea20000000a00 */
[----:B----4-:R-:W-:Y:S04]  /*0170*/  STG.E desc[UR4][R4.64], R17 ;  /* 0x0000001104007986 */ /* 0x010fe8000c101904 */
[----:B------:R-:W3:Y:S01]  /*0180*/  LDG.E R0, desc[UR4][R8.64] ;  /* 0x0000000408007981 */ /* 0x000ee2000c1e1900 */
[----:B0-----:R-:W-:-:S04]  /*0190*/  IMAD.WIDE R6, R15, 0x4, R6 ;  /* 0x000000040f067825 */ /* 0x001fc800078e0206 */
[----:B-1----:R-:W-:-:S04]  /*01a0*/  IMAD.WIDE R10, R15, 0x4, R10 ;  /* 0x000000040f0a7825 */ /* 0x002fc800078e020a */
[----:B--2---:R-:W-:Y:S01]  /*01b0*/  IMAD.WIDE R12, R15, 0x4, R12 ;  /* 0x000000040f0c7825 */ /* 0x004fe200078e020c */
[----:B---3--:R-:W-:Y:S01]  /*01c0*/  FMNMX R19, R17, R0, PT ;  /* 0x0000000011137209 */ /* 0x008fe20003800000 */
[----:B------:R-:W-:Y:S04]  /*01d0*/  STG.E desc[UR4][R6.64], R0 ;  /* 0x0000000006007986 */ /* 0x000fe8000c101904 */
[----:B------:R-:W-:Y:S04]  /*01e0*/  STG.E desc[UR4][R10.64], R19 ;  /* 0x000000130a007986 */ /* 0x000fe8000c101904 */
[----:B------:R-:W-:Y:S04]  /*01f0*/  STG.E desc[UR4][R12.64], R19 ;  /* 0x000000130c007986 */ /* 0x000fe8000c101904 */
[----:B------:R-:W2:Y:S04]  /*0200*/  LDG.E R3, desc[UR4][R2.64] ;  /* 0x0000000402037981 */ /* 0x000ea8000c1e1900 */
[----:B--2---:R-:W-:Y:S04]  /*0210*/  STG.E desc[UR4][R4.64], R3 ;  /* 0x0000000304007986 */ /* 0x004fe8000c101904 */
[----:B------:R-:W2:Y:S02]  /*0220*/  LDG.E R8, desc[UR4][R8.64] ;  /* 0x0000000408087981 */ /* 0x000ea4000c1e1900 */
[----:B--2---:R-:W-:-:S02]  /*0230*/  FMNMX R15, R3, R8, PT ;  /* 0x00000008030f7209 */ /* 0x004fc40003800000 */
[----:B------:R-:W-:Y:S04]  /*0240*/  STG.E desc[UR4][R6.64], R8 ;  /* 0x0000000806007986 */ /* 0x000fe8000c101904 */
[----:B------:R-:W-:Y:S04]  /*0250*/  STG.E desc[UR4][R10.64], R15 ;  /* 0x0000000f0a007986 */ /* 0x000fe8000c101904 */
[----:B------:R-:W-:Y:S01]  /*0260*/  STG.E desc[UR4][R12.64], R15 ;  /* 0x0000000f0c007986 */ /* 0x000fe2000c101904 */
[----:B------:R-:W-:Y:S05]  /*0270*/  EXIT ;  /* 0x000000000000794d */ /* 0x000fea0003800000 */
.L_x_0:
[----:B------:R-:W-:-:S00]  /*0280*/  BRA `(.L_x_0) ;  /* 0xfffffffc00fc7947 */ /* 0x000fc0000383ffff */
[----:B------:R-:W-:-:S00]  /*0290*/  NOP ;  /* 0x0000000000007918 */ /* 0x000fc00000000000 */
        /* <DEDUP_REMOVED lines=14> */
.L_x_1:


//--------------------- .nv.shared.reserved.0     --------------------------
	.section	.nv.shared.reserved.0,"aw",@nobits
	.weak		__nv_reservedSMEM_offset_0_alias
	.size		__nv_reservedSMEM_offset_0_alias, 0, 64
	.other		__nv_reservedSMEM_offset_0_alias,@"STO_CUDA_RESERVED_SHARED STV_DEFAULT"
__nv_reservedSMEM_offset_0_alias:
	.zero		0
	.zero		64


//--------------------- .nv.global                --------------------------
	.section	.nv.global,"aw",@nobits
	.align	4
.nv.global:
	.type		result,@object
	.size		result,(x - result)
result:
	.zero		16384
	.type		x,@object
	.size		x,(y - x)
x:
	.zero		16384
	.type		y,@object
	.size		y,(.L_1 - y)
y:
	.zero		16384
.L_1:


//--------------------- .nv.constant0._Z20prims_minimum_kernelPfS_S_ --------------------------
	.section	.nv.constant0._Z20prims_minimum_kernelPfS_S_,"a",@progbits
	.sectionflags	@""
	.align	4
.nv.constant0._Z20prims_minimum_kernelPfS_S_:
	.zero		920


//--------------------- SYMBOLS --------------------------

	.type		.nv.reservedSmem.offset0,@object
	.size		.nv.reservedSmem.offset0,0x4
